//
// Generated by NVIDIA NVVM Compiler
//
// Compiler Build ID: CL-36424714
// Cuda compilation tools, release 13.0, V13.0.88
// Based on NVVM 20.0.0
//

.version 9.0
.target sm_100
.address_size 64

	// .globl	_Z3addPdS_

.visible .entry _Z3addPdS_(
	.param .u64 .ptr .align 1 _Z3addPdS__param_0,
	.param .u64 .ptr .align 1 _Z3addPdS__param_1
)
{
	.reg .pred 	%p<2>;
	.reg .b32 	%r<5>;
	.reg .b64 	%rd<8>;
	.reg .b64 	%fd<8>;

	ld.param.u64 	%rd1, [_Z3addPdS__param_0];
	ld.param.u64 	%rd2, [_Z3addPdS__param_1];
	mov.u32 	%r2, %tid.x;
	mov.u32 	%r3, %ctaid.x;
	mov.u32 	%r4, %ntid.x;
	mad.lo.s32 	%r1, %r3, %r4, %r2;
	setp.gt.s32 	%p1, %r1, 99999;
	@%p1 bra 	$L__BB0_2;
	cvta.to.global.u64 	%rd3, %rd2;
	cvta.to.global.u64 	%rd4, %rd1;
	mul.wide.s32 	%rd5, %r1, 8;
	add.s64 	%rd6, %rd3, %rd5;
	ld.global.f64 	%fd1, [%rd6];
	ld.global.f64 	%fd2, [%rd6+-8];
	add.f64 	%fd3, %fd1, %fd1;
	sub.f64 	%fd4, %fd2, %fd3;
	ld.global.f64 	%fd5, [%rd6+8];
	add.f64 	%fd6, %fd4, %fd5;
	fma.rn.f64 	%fd7, %fd6, 0d3FDCCCCCCCCCCCCB, %fd1;
	add.s64 	%rd7, %rd4, %rd5;
	st.global.f64 	[%rd7], %fd7;
$L__BB0_2:
	ret;

}


// ===== COMPILED SASS (sm_100) =====

	.target	sm_100

	.elftype	@"ET_EXEC"


//--------------------- .note.nv.tkinfo           --------------------------
	.section	.note.nv.tkinfo,"",@"SHT_NOTE"
	.sectionflags	@"SHF_NOTE_NV_TKINFO"
	.tkinfo
        /*0018*/ 	.word	0x00000002
        /*0030*/ 	.string	""
        /*0030*/ 	.string	"ptxas"
        /*0030*/ 	.string	"Cuda compilation tools, release 13.0, V13.0.88"
        /*0030*/ 	.string	"Build cuda_13.0.r13.0/compiler.36424714_0"
        /*0030*/ 	.string	"-arch sm_100 -m 64 "



//--------------------- .note.nv.cuinfo           --------------------------
	.section	.note.nv.cuinfo,"",@"SHT_NOTE"
	.sectionflags	@"SHF_NOTE_NV_CUINFO"
        /*0018*/ 	.short	0x0002
        /*001a*/ 	.short	0x0064
        /*001c*/ 	.short	0x0082
	.zero		2


//--------------------- .nv.info                  --------------------------
	.section	.nv.info,"",@"SHT_CUDA_INFO"
	.align	4


	//----- nvinfo : EIATTR_REGCOUNT
	.align		4
        /*0000*/ 	.byte	0x04, 0x2f
        /*0002*/ 	.short	(.L_1 - .L_0)
	.align		4
.L_0:
        /*0004*/ 	.word	index@(_Z3addPdS_)
        /*0008*/ 	.word	0x00000012


	//----- nvinfo : EIATTR_FRAME_SIZE
	.align		4
.L_1:
        /*000c*/ 	.byte	0x04, 0x11
        /*000e*/ 	.short	(.L_3 - .L_2)
	.align		4
.L_2:
        /*0010*/ 	.word	index@(_Z3addPdS_)
        /*0014*/ 	.word	0x00000000


	//----- nvinfo : EIATTR_MIN_STACK_SIZE
	.align		4
.L_3:
        /*0018*/ 	.byte	0x04, 0x12
        /*001a*/ 	.short	(.L_5 - .L_4)
	.align		4
.L_4:
        /*001c*/ 	.word	index@(_Z3addPdS_)
        /*0020*/ 	.word	0x00000000
.L_5:


//--------------------- .nv.compat                --------------------------
	.section	.nv.compat,"",@"SHT_CUDA_COMPAT_INFO"
	.align	4
        /*0000*/ 	.byte	0x02, 0x09, 0x00, 0x00, 0x02, 0x02, 0x01, 0x00, 0x02, 0x05, 0x05, 0x00, 0x03, 0x07, 0x01, 0x01
        /*0010*/ 	.byte	0x02, 0x03, 0x00, 0x00, 0x02, 0x06, 0x01, 0x00, 0x04, 0x0b, 0x08, 0x00, 0x01, 0x00, 0x00, 0x00
        /*0020*/ 	.byte	0x00, 0x00, 0x00, 0x00


//--------------------- .nv.info._Z3addPdS_       --------------------------
	.section	.nv.info._Z3addPdS_,"",@"SHT_CUDA_INFO"
	.sectionflags	@""
	.align	4


	//----- nvinfo : EIATTR_CUDA_API_VERSION
	.align		4
        /*0000*/ 	.byte	0x04, 0x37
        /*0002*/ 	.short	(.L_7 - .L_6)
.L_6:
        /*0004*/ 	.word	0x00000082


	//----- nvinfo : EIATTR_KPARAM_INFO
	.align		4
.L_7:
        /*0008*/ 	.byte	0x04, 0x17
        /*000a*/ 	.short	(.L_9 - .L_8)
.L_8:
        /*000c*/ 	.word	0x00000000
        /*0010*/ 	.short	0x0001
        /*0012*/ 	.short	0x0008
        /*0014*/ 	.byte	0x00, 0xf5, 0x21, 0x00


	//----- nvinfo : EIATTR_KPARAM_INFO
	.align		4
.L_9:
        /*0018*/ 	.byte	0x04, 0x17
        /*001a*/ 	.short	(.L_11 - .L_10)
.L_10:
        /*001c*/ 	.word	0x00000000
        /*0020*/ 	.short	0x0000
        /*0022*/ 	.short	0x0000
        /*0024*/ 	.byte	0x00, 0xf5, 0x21, 0x00


	//----- nvinfo : EIATTR_SPARSE_MMA_MASK
	.align		4
.L_11:
        /*0028*/ 	.byte	0x03, 0x50
        /*002a*/ 	.short	0x0000


	//----- nvinfo : EIATTR_MAXREG_COUNT
	.align		4
        /*002c*/ 	.byte	0x03, 0x1b
        /*002e*/ 	.short	0x00ff


	//----- nvinfo : EIATTR_MERCURY_ISA_VERSION
	.align		4
        /*0030*/ 	.byte	0x03, 0x5f
        /*0032*/ 	.short	0x0101


	//----- nvinfo : EIATTR_VRC_CTA_INIT_COUNT
	.align		4
        /*0034*/ 	.byte	0x02, 0x4a
	.zero		1
	.zero		1


	//----- nvinfo : EIATTR_EXIT_INSTR_OFFSETS
	.align		4
        /*0038*/ 	.byte	0x04, 0x1c
        /*003a*/ 	.short	(.L_13 - .L_12)


	//   ....[0]....
.L_12:
        /*003c*/ 	.word	0x00000060


	//   ....[1]....
        /*0040*/ 	.word	0x00000160


	//----- nvinfo : EIATTR_CBANK_PARAM_SIZE
	.align		4
.L_13:
        /*0044*/ 	.byte	0x03, 0x19
        /*0046*/ 	.short	0x0010


	//----- nvinfo : EIATTR_PARAM_CBANK
	.align		4
        /*0048*/ 	.byte	0x04, 0x0a
        /*004a*/ 	.short	(.L_15 - .L_14)
	.align		4
.L_14:
        /*004c*/ 	.word	index@(.nv.constant0._Z3addPdS_)
        /*0050*/ 	.short	0x0380
        /*0052*/ 	.short	0x0010


	//----- nvinfo : EIATTR_SW_WAR
	.align		4
.L_15:
        /*0054*/ 	.byte	0x04, 0x36
        /*0056*/ 	.short	(.L_17 - .L_16)
.L_16:
        /*0058*/ 	.word	0x00000008
.L_17:


//--------------------- .nv.callgraph             --------------------------
	.section	.nv.callgraph,"",@"SHT_CUDA_CALLGRAPH"
	.align	4
	.sectionentsize	8
	.align		4
        /*0000*/ 	.word	0x00000000
	.align		4
        /*0004*/ 	.word	0xffffffff
	.align		4
        /*0008*/ 	.word	0x00000000
	.align		4
        /*000c*/ 	.word	0xfffffffe
	.align		4
        /*0010*/ 	.word	0x00000000
	.align		4
        /*0014*/ 	.word	0xfffffffd
	.align		4
        /*0018*/ 	.word	0x00000000
	.align		4
        /*001c*/ 	.word	0xfffffffc


//--------------------- .text._Z3addPdS_          --------------------------
	.section	.text._Z3addPdS_,"ax",@progbits
	.align	128
        .global         _Z3addPdS_
        .type           _Z3addPdS_,@function
        .size           _Z3addPdS_,(.L_x_1 - _Z3addPdS_)
        .other          _Z3addPdS_,@"STO_CUDA_ENTRY STV_DEFAULT"
_Z3addPdS_:
.text._Z3addPdS_:
[----:B------:R-:W-:Y:S01]  /*0000*/  LDC R1, c[0x0][0x37c] ;  /* 0x0000df00ff017b82 */ /* 0x000fe20000000800 */
[----:B------:R-:W0:Y:S07]  /*0010*/  S2R R15, SR_TID.X ;  /* 0x00000000000f7919 */ /* 0x000e2e0000002100 */
[----:B------:R-:W0:Y:S08]  /*0020*/  S2UR UR4, SR_CTAID.X ;  /* 0x00000000000479c3 */ /* 0x000e300000002500 */
[----:B------:R-:W0:Y:S02]  /*0030*/  LDC R0, c[0x0][0x360] ;  /* 0x0000d800ff007b82 */ /* 0x000e240000000800 */
[----:B0-----:R-:W-:-:S05]  /*0040*/  IMAD R15, R0, UR4, R15 ;  /* 0x00000004000f7c24 */ /* 0x001fca000f8e020f */
[----:B------:R-:W-:-:S13]  /*0050*/  ISETP.GT.AND P0, PT, R15, 0x1869f, PT ;  /* 0x0001869f0f00780c */ /* 0x000fda0003f04270 */
[----:B------:R-:W-:Y:S05]  /*0060*/  @P0 EXIT ;  /* 0x000000000000094d */ /* 0x000fea0003800000 */
[----:B------:R-:W0:Y:S01]  /*0070*/  LDC.64 R2, c[0x0][0x388] ;  /* 0x0000e200ff027b82 */ /* 0x000e220000000a00 */
[----:B------:R-:W1:Y:S07]  /*0080*/  LDCU.64 UR4, c[0x0][0x358] ;  /* 0x00006b00ff0477ac */ /* 0x000e6e0008000a00 */
[----:B------:R-:W2:Y:S01]  /*0090*/  LDC.64 R12, c[0x0][0x380] ;  /* 0x0000e000ff0c7b82 */ /* 0x000ea20000000a00 */
[----:B0-----:R-:W-:-:S05]  /*00a0*/  IMAD.WIDE R2, R15, 0x8, R2 ;  /* 0x000000080f027825 */ /* 0x001fca00078e0202 */
[----:B-1----:R-:W3:Y:S04]  /*00b0*/  LDG.E.64 R4, desc[UR4][R2.64] ;  /* 0x0000000402047981 */ /* 0x002ee8000c1e1b00 */
[----:B------:R-:W4:Y:S04]  /*00c0*/  LDG.E.64 R6, desc[UR4][R2.64+-0x8] ;  /* 0xfffff80402067981 */ /* 0x000f28000c1e1b00 */
[----:B------:R-:W5:Y:S01]  /*00d0*/  LDG.E.64 R10, desc[UR4][R2.64+0x8] ;  /* 0x00000804020a7981 */ /* 0x000f62000c1e1b00 */
[----:B------:R-:W-:Y:S01]  /*00e0*/  UMOV UR6, 0xcccccccb ;  /* 0xcccccccb00067882 */ /* 0x000fe20000000000 */
[----:B------:R-:W-:Y:S01]  /*00f0*/  UMOV UR7, 0x3fdccccc ;  /* 0x3fdccccc00077882 */ /* 0x000fe20000000000 */
[----:B---3--:R-:W-:-:S08]  /*0100*/  DADD R8, R4, R4 ;  /* 0x0000000004087229 */ /* 0x008fd00000000004 */
[----:B----4-:R-:W-:-:S08]  /*0110*/  DADD R6, R6, -R8 ;  /* 0x0000000006067229 */ /* 0x010fd00000000808 */
[----:B-----5:R-:W-:-:S08]  /*0120*/  DADD R6, R6, R10 ;  /* 0x0000000006067229 */ /* 0x020fd0000000000a */
[----:B------:R-:W-:Y:S01]  /*0130*/  DFMA R6, R6, UR6, R4 ;  /* 0x0000000606067c2b */ /* 0x000fe20008000004 */
[----:B--2---:R-:W-:-:S06]  /*0140*/  IMAD.WIDE R4, R15, 0x8, R12 ;  /* 0x000000080f047825 */ /* 0x004fcc00078e020c */
[----:B------:R-:W-:Y:S01]  /*0150*/  STG.E.64 desc[UR4][R4.64], R6 ;  /* 0x0000000604007986 */ /* 0x000fe2000c101b04 */
[----:B------:R-:W-:Y:S05]  /*0160*/  EXIT ;  /* 0x000000000000794d */ /* 0x000fea0003800000 */
.L_x_0:
[----:B------:R-:W-:-:S00]  /*0170*/  BRA `(.L_x_0) ;  /* 0xfffffffc00fc7947 */ /* 0x000fc0000383ffff */
[----:B------:R-:W-:-:S00]  /*0180*/  NOP ;  /* 0x0000000000007918 */ /* 0x000fc00000000000 */
[----:B------:R-:W-:-:S00]  /*0190*/  NOP ;  /* 0x0000000000007918 */ /* 0x000fc00000000000 */
[----:B------:R-:W-:-:S00]  /*01a0*/  NOP ;  /* 0x0000000000007918 */ /* 0x000fc00000000000 */
[----:B------:R-:W-:-:S00]  /*01b0*/  NOP ;  /* 0x0000000000007918 */ /* 0x000fc00000000000 */
[----:B------:R-:W-:-:S00]  /*01c0*/  NOP ;  /* 0x0000000000007918 */ /* 0x000fc00000000000 */
[----:B------:R-:W-:-:S00]  /*01d0*/  NOP ;  /* 0x0000000000007918 */ /* 0x000fc00000000000 */
[----:B------:R-:W-:-:S00]  /*01e0*/  NOP ;  /* 0x0000000000007918 */ /* 0x000fc00000000000 */
[----:B------:R-:W-:-:S00]  /*01f0*/  NOP ;  /* 0x0000000000007918 */ /* 0x000fc00000000000 */
.L_x_1:


//--------------------- .nv.shared.reserved.0     --------------------------
	.section	.nv.shared.reserved.0,"aw",@nobits
	.weak		__nv_reservedSMEM_offset_0_alias
	.size		__nv_reservedSMEM_offset_0_alias, 0, 64
	.other		__nv_reservedSMEM_offset_0_alias,@"STO_CUDA_RESERVED_SHARED STV_DEFAULT"
__nv_reservedSMEM_offset_0_alias:
	.zero		0
	.zero		64


//--------------------- .nv.constant0._Z3addPdS_  --------------------------
	.section	.nv.constant0._Z3addPdS_,"a",@progbits
	.sectionflags	@""
	.align	4
.nv.constant0._Z3addPdS_:
	.zero		912


//--------------------- SYMBOLS --------------------------

	.type		.nv.reservedSmem.offset0,@object
	.size		.nv.reservedSmem.offset0,0x4
